	.headerflags	@"EF_CUDA_TEXMODE_UNIFIED EF_CUDA_64BIT_ADDRESS EF_CUDA_ACCELERATORS EF_CUDA_SM90 EF_CUDA_VIRTUAL_SM(EF_CUDA_SM90)"
	.elftype	@"ET_EXEC"


//--------------------- .nv.info                  --------------------------
	.section	.nv.info,"",@"SHT_CUDA_INFO"
	.align	4


	//----- nvinfo : EIATTR_REGCOUNT
	.align		4
        /*0000*/ 	.byte	0x04, 0x2f
        /*0002*/ 	.short	(.L_3 - .L_2)
	.align		4
.L_2:
        /*0004*/ 	.word	index@(triton_poi_fused__native_batch_norm_legit_no_training_convolution_hardtanh_92)
        /*0008*/ 	.word	0x0000002a


	//----- nvinfo : EIATTR_MIN_STACK_SIZE
	.align		4
.L_3:
        /*000c*/ 	.byte	0x04, 0x12
        /*000e*/ 	.short	(.L_5 - .L_4)
	.align		4
.L_4:
        /*0010*/ 	.word	index@(triton_poi_fused__native_batch_norm_legit_no_training_convolution_hardtanh_92)
        /*0014*/ 	.word	0x00000000


	//----- nvinfo : EIATTR_FRAME_SIZE
	.align		4
.L_5:
        /*0018*/ 	.byte	0x04, 0x11
        /*001a*/ 	.short	(.L_7 - .L_6)
	.align		4
.L_6:
        /*001c*/ 	.word	index@(triton_poi_fused__native_batch_norm_legit_no_training_convolution_hardtanh_92)
        /*0020*/ 	.word	0x00000000


	//----- nvinfo : EIATTR_MIN_STACK_SIZE
	.align		4
.L_7:
        /*0024*/ 	.byte	0x04, 0x12
        /*0026*/ 	.short	(.L_9 - .L_8)
	.align		4
.L_8:
        /*0028*/ 	.word	index@(triton_poi_fused__native_batch_norm_legit_no_training_convolution_hardtanh_92)
        /*002c*/ 	.word	0x00000000
.L_9:


//--------------------- .nv.info.triton_poi_fused__native_batch_norm_legit_no_training_convolution_hardtanh_92 --------------------------
	.section	.nv.info.triton_poi_fused__native_batch_norm_legit_no_training_convolution_hardtanh_92,"",@"SHT_CUDA_INFO"
	.sectionflags	@""
	.align	4


	//----- nvinfo : EIATTR_CUDA_API_VERSION
	.align		4
        /*0000*/ 	.byte	0x04, 0x37
        /*0002*/ 	.short	(.L_11 - .L_10)
.L_10:
        /*0004*/ 	.word	0x0000007c


	//----- nvinfo : EIATTR_KPARAM_INFO
	.align		4
.L_11:
        /*0008*/ 	.byte	0x04, 0x17
        /*000a*/ 	.short	(.L_13 - .L_12)
.L_12:
        /*000c*/ 	.word	0x00000000
        /*0010*/ 	.short	0x0007
        /*0012*/ 	.short	0x0038
        /*0014*/ 	.byte	0x00, 0xf0, 0x11, 0x00


	//----- nvinfo : EIATTR_KPARAM_INFO
	.align		4
.L_13:
        /*0018*/ 	.byte	0x04, 0x17
        /*001a*/ 	.short	(.L_15 - .L_14)
.L_14:
        /*001c*/ 	.word	0x00000000
        /*0020*/ 	.short	0x0006
        /*0022*/ 	.short	0x0030
        /*0024*/ 	.byte	0x00, 0xf4, 0x21, 0x00


	//----- nvinfo : EIATTR_KPARAM_INFO
	.align		4
.L_15:
        /*0028*/ 	.byte	0x04, 0x17
        /*002a*/ 	.short	(.L_17 - .L_16)
.L_16:
        /*002c*/ 	.word	0x00000000
        /*0030*/ 	.short	0x0005
        /*0032*/ 	.short	0x0028
        /*0034*/ 	.byte	0x00, 0xf4, 0x21, 0x00


	//----- nvinfo : EIATTR_KPARAM_INFO
	.align		4
.L_17:
        /*0038*/ 	.byte	0x04, 0x17
        /*003a*/ 	.short	(.L_19 - .L_18)
.L_18:
        /*003c*/ 	.word	0x00000000
        /*0040*/ 	.short	0x0004
        /*0042*/ 	.short	0x0020
        /*0044*/ 	.byte	0x00, 0xf4, 0x21, 0x00


	//----- nvinfo : EIATTR_KPARAM_INFO
	.align		4
.L_19:
        /*0048*/ 	.byte	0x04, 0x17
        /*004a*/ 	.short	(.L_21 - .L_20)
.L_20:
        /*004c*/ 	.word	0x00000000
        /*0050*/ 	.short	0x0003
        /*0052*/ 	.short	0x0018
        /*0054*/ 	.byte	0x00, 0xf4, 0x21, 0x00


	//----- nvinfo : EIATTR_KPARAM_INFO
	.align		4
.L_21:
        /*0058*/ 	.byte	0x04, 0x17
        /*005a*/ 	.short	(.L_23 - .L_22)
.L_22:
        /*005c*/ 	.word	0x00000000
        /*0060*/ 	.short	0x0002
        /*0062*/ 	.short	0x0010
        /*0064*/ 	.byte	0x00, 0xf4, 0x21, 0x00


	//----- nvinfo : EIATTR_KPARAM_INFO
	.align		4
.L_23:
        /*0068*/ 	.byte	0x04, 0x17
        /*006a*/ 	.short	(.L_25 - .L_24)
.L_24:
        /*006c*/ 	.word	0x00000000
        /*0070*/ 	.short	0x0001
        /*0072*/ 	.short	0x0008
        /*0074*/ 	.byte	0x00, 0xf4, 0x21, 0x00


	//----- nvinfo : EIATTR_KPARAM_INFO
	.align		4
.L_25:
        /*0078*/ 	.byte	0x04, 0x17
        /*007a*/ 	.short	(.L_27 - .L_26)
.L_26:
        /*007c*/ 	.word	0x00000000
        /*0080*/ 	.short	0x0000
        /*0082*/ 	.short	0x0000
        /*0084*/ 	.byte	0x00, 0xf4, 0x21, 0x00


	//----- nvinfo : EIATTR_SPARSE_MMA_MASK
	.align		4
.L_27:
        /*0088*/ 	.byte	0x03, 0x50
        /*008a*/ 	.short	0x0000


	//----- nvinfo : EIATTR_MAXREG_COUNT
	.align		4
        /*008c*/ 	.byte	0x03, 0x1b
        /*008e*/ 	.short	0x00ff


	//----- nvinfo : EIATTR_EXIT_INSTR_OFFSETS
	.align		4
        /*0090*/ 	.byte	0x04, 0x1c
        /*0092*/ 	.short	(.L_29 - .L_28)


	//   ....[0]....
.L_28:
        /*0094*/ 	.word	0x00000e70


	//   ....[1]....
        /*0098*/ 	.word	0x00000e90


	//----- nvinfo : EIATTR_REQNTID
	.align		4
.L_29:
        /*009c*/ 	.byte	0x04, 0x10
        /*009e*/ 	.short	(.L_31 - .L_30)
.L_30:
        /*00a0*/ 	.word	0x00000080
        /*00a4*/ 	.word	0x00000001
        /*00a8*/ 	.word	0x00000001


	//----- nvinfo : EIATTR_CBANK_PARAM_SIZE
	.align		4
.L_31:
        /*00ac*/ 	.byte	0x03, 0x19
        /*00ae*/ 	.short	0x003c


	//----- nvinfo : EIATTR_PARAM_CBANK
	.align		4
        /*00b0*/ 	.byte	0x04, 0x0a
        /*00b2*/ 	.short	(.L_33 - .L_32)
	.align		4
.L_32:
        /*00b4*/ 	.word	index@(.nv.constant0.triton_poi_fused__native_batch_norm_legit_no_training_convolution_hardtanh_92)
        /*00b8*/ 	.short	0x0210
        /*00ba*/ 	.short	0x003c


	//----- nvinfo : EIATTR_SW_WAR
	.align		4
.L_33:
        /*00bc*/ 	.byte	0x04, 0x36
        /*00be*/ 	.short	(.L_35 - .L_34)
.L_34:
        /*00c0*/ 	.word	0x00000008
.L_35:


//--------------------- .nv.callgraph             --------------------------
	.section	.nv.callgraph,"",@"SHT_CUDA_CALLGRAPH"
	.align	4
	.sectionentsize	8
	.align		4
        /*0000*/ 	.word	0x00000000
	.align		4
        /*0004*/ 	.word	0xffffffff
	.align		4
        /*0008*/ 	.word	0x00000000
	.align		4
        /*000c*/ 	.word	0xfffffffe
	.align		4
        /*0010*/ 	.word	0x00000000
	.align		4
        /*0014*/ 	.word	0xfffffffd
	.align		4
        /*0018*/ 	.word	0x00000000
	.align		4
        /*001c*/ 	.word	0xfffffffc


//--------------------- .nv.constant4             --------------------------
	.section	.nv.constant4,"a",@progbits
	.align	8
	.align		8
.nv.constant4:
        /*0000*/ 	.dword	_$_str
	.align		8
        /*0008*/ 	.dword	_$_str_$_2


//--------------------- .text.triton_poi_fused__native_batch_norm_legit_no_training_convolution_hardtanh_92 --------------------------
	.section	.text.triton_poi_fused__native_batch_norm_legit_no_training_convolution_hardtanh_92,"ax",@progbits
	.align	128
        .global         triton_poi_fused__native_batch_norm_legit_no_training_convolution_hardtanh_92
        .type           triton_poi_fused__native_batch_norm_legit_no_training_convolution_hardtanh_92,@function
        .size           triton_poi_fused__native_batch_norm_legit_no_training_convolution_hardtanh_92,(.L_x_1 - triton_poi_fused__native_batch_norm_legit_no_training_convolution_hardtanh_92)
        .other          triton_poi_fused__native_batch_norm_legit_no_training_convolution_hardtanh_92,@"STO_CUDA_ENTRY STV_DEFAULT"
triton_poi_fused__native_batch_norm_legit_no_training_convolution_hardtanh_92:
.text.triton_poi_fused__native_batch_norm_legit_no_training_convolution_hardtanh_92:
[----:B------:R-:W0:Y:S01]  /*0000*/  LDC R1, c[0x0][0x28] ;  /* 0x00000a00ff017b82 */ /* 0x000e220000000800 */
[----:B------:R-:W1:Y:S07]  /*0010*/  S2R R0, SR_TID.X ;  /* 0x0000000000007919 */ /* 0x000e6e0000002100 */
[----:B------:R-:W2:Y:S01]  /*0020*/  LDC.64 R12, c[0x0][0x228] ;  /* 0x00008a00ff0c7b82 */ /* 0x000ea20000000a00 */
[----:B------:R-:W-:Y:S01]  /*0030*/  IMAD.MOV.U32 R34, RZ, RZ, RZ ;  /* 0x000000ffff227224 */ /* 0x000fe200078e00ff */
[----:B------:R-:W-:Y:S01]  /*0040*/  CS2R R20, SRZ ;  /* 0x0000000000147805 */ /* 0x000fe2000001ff00 */
[----:B------:R-:W3:Y:S01]  /*0050*/  S2R R35, SR_CTAID.X ;  /* 0x0000000000237919 */ /* 0x000ee20000002500 */
[----:B------:R-:W-:Y:S01]  /*0060*/  CS2R R22, SRZ ;  /* 0x0000000000167805 */ /* 0x000fe2000001ff00 */
[----:B------:R-:W-:Y:S01]  /*0070*/  IMAD.MOV.U32 R4, RZ, RZ, RZ ;  /* 0x000000ffff047224 */ /* 0x000fe200078e00ff */
[----:B------:R-:W-:Y:S01]  /*0080*/  ULDC.64 UR4, c[0x0][0x208] ;  /* 0x0000820000047ab9 */ /* 0x000fe20000000a00 */
[----:B------:R-:W-:-:S02]  /*0090*/  CS2R R16, SRZ ;  /* 0x0000000000107805 */ /* 0x000fc4000001ff00 */
[----:B------:R-:W-:Y:S01]  /*00a0*/  CS2R R18, SRZ ;  /* 0x0000000000127805 */ /* 0x000fe2000001ff00 */
[----:B------:R-:W4:Y:S08]  /*00b0*/  LDC.64 R38, c[0x0][0x218] ;  /* 0x00008600ff267b82 */ /* 0x000f300000000a00 */
[----:B------:R-:W5:Y:S08]  /*00c0*/  LDC.64 R36, c[0x0][0x210] ;  /* 0x00008400ff247b82 */ /* 0x000f700000000a00 */
[----:B------:R-:W4:Y:S01]  /*00d0*/  LDC.64 R30, c[0x0][0x220] ;  /* 0x00008800ff1e7b82 */ /* 0x000f220000000a00 */
[----:B-1----:R-:W-:-:S05]  /*00e0*/  IMAD.SHL.U32 R0, R0, 0x4, RZ ;  /* 0x0000000400007824 */ /* 0x002fca00078e00ff */
[----:B------:R-:W-:-:S05]  /*00f0*/  LOP3.LUT R0, R0, 0x1fc, RZ, 0xc0, !PT ;  /* 0x000001fc00007812 */ /* 0x000fca00078ec0ff */
[----:B---3--:R-:W-:-:S04]  /*0100*/  IMAD R35, R35, 0x400, R0 ;  /* 0x0000040023237824 */ /* 0x008fc800078e0200 */
[C---:B------:R-:W-:Y:S01]  /*0110*/  IMAD.HI R0, R35.reuse, -0x2df2df2d, R34 ;  /* 0xd20d20d323007827 */ /* 0x040fe200078e0222 */
[----:B------:R-:W-:Y:S02]  /*0120*/  ISETP.GE.AND P1, PT, R35, 0x13800, PT ;  /* 0x000138002300780c */ /* 0x000fe40003f26270 */
[----:B------:R-:W-:Y:S02]  /*0130*/  IADD3 R5, R35, 0x200, RZ ;  /* 0x0000020023057810 */ /* 0x000fe40007ffe0ff */
[----:B------:R-:W-:-:S04]  /*0140*/  SHF.R.U32.HI R3, RZ, 0x1f, R0 ;  /* 0x0000001fff037819 */ /* 0x000fc80000011600 */
[----:B------:R-:W-:Y:S01]  /*0150*/  LEA.HI.SX32 R3, R0, R3, 0x18 ;  /* 0x0000000300037211 */ /* 0x000fe200078fc2ff */
[----:B------:R-:W-:-:S04]  /*0160*/  IMAD.HI R0, R5, -0x2df2df2d, R4 ;  /* 0xd20d20d305007827 */ /* 0x000fc800078e0204 */
[----:B------:R-:W-:-:S04]  /*0170*/  IMAD R28, R3, -0x138, R35 ;  /* 0xfffffec8031c7824 */ /* 0x000fc800078e0223 */
[----:B--2---:R-:W-:Y:S01]  /*0180*/  IMAD.WIDE R2, R28, 0x4, R12 ;  /* 0x000000041c027825 */ /* 0x004fe200078e020c */
[----:B------:R-:W-:-:S04]  /*0190*/  SHF.R.U32.HI R7, RZ, 0x1f, R0 ;  /* 0x0000001fff077819 */ /* 0x000fc80000011600 */
[----:B------:R-:W2:Y:S01]  /*01a0*/  @!P1 LDG.E.EL.128 R20, desc[UR4][R2.64] ;  /* 0x0000000402149981 */ /* 0x000ea2000c2e1d00 */
[----:B------:R-:W-:Y:S02]  /*01b0*/  LEA.HI.SX32 R7, R0, R7, 0x18 ;  /* 0x0000000700077211 */ /* 0x000fe400078fc2ff */
[----:B------:R-:W-:-:S03]  /*01c0*/  ISETP.GE.AND P0, PT, R5, 0x13800, PT ;  /* 0x000138000500780c */ /* 0x000fc60003f06270 */
[----:B------:R-:W-:-:S04]  /*01d0*/  IMAD R27, R7, -0x138, R5 ;  /* 0xfffffec8071b7824 */ /* 0x000fc800078e0205 */
[----:B------:R-:W-:-:S06]  /*01e0*/  IMAD.WIDE R12, R27, 0x4, R12 ;  /* 0x000000041b0c7825 */ /* 0x000fcc00078e020c */
[----:B------:R1:W3:Y:S01]  /*01f0*/  @!P0 LDG.E.EL.128 R16, desc[UR4][R12.64] ;  /* 0x000000040c108981 */ /* 0x0002e2000c2e1d00 */
[----:B------:R-:W-:Y:S01]  /*0200*/  IMAD.MOV.U32 R5, RZ, RZ, RZ ;  /* 0x000000ffff057224 */ /* 0x000fe200078e00ff */
[----:B------:R-:W-:Y:S01]  /*0210*/  CS2R R6, SRZ ;  /* 0x0000000000067805 */ /* 0x000fe2000001ff00 */
[----:B----4-:R-:W-:Y:S01]  /*0220*/  IMAD.WIDE R24, R27, 0x4, R38 ;  /* 0x000000041b187825 */ /* 0x010fe200078e0226 */
[----:B------:R-:W-:Y:S02]  /*0230*/  CS2R R8, SRZ ;  /* 0x0000000000087805 */ /* 0x000fe4000001ff00 */
[----:B------:R-:W-:Y:S01]  /*0240*/  CS2R R10, SRZ ;  /* 0x00000000000a7805 */ /* 0x000fe2000001ff00 */
[----:B-----5:R-:W-:Y:S01]  /*0250*/  IMAD.WIDE R36, R35, 0x4, R36 ;  /* 0x0000000423247825 */ /* 0x020fe200078e0224 */
[----:B------:R4:W5:Y:S01]  /*0260*/  @!P0 LDG.E.EL.128 R4, desc[UR4][R24.64] ;  /* 0x0000000418048981 */ /* 0x000962000c2e1d00 */
[----:B------:R-:W-:Y:S02]  /*0270*/  CS2R R14, SRZ ;  /* 0x00000000000e7805 */ /* 0x000fe4000001ff00 */
[----:B-1----:R-:W-:Y:S01]  /*0280*/  CS2R R12, SRZ ;  /* 0x00000000000c7805 */ /* 0x002fe2000001ff00 */
[----:B------:R-:W5:Y:S01]  /*0290*/  @!P0 LDG.E.128 R8, desc[UR4][R36.64+0x800] ;  /* 0x0008000424088981 */ /* 0x000f62000c1e1d00 */
[----:B0-----:R-:W-:-:S05]  /*02a0*/  IMAD.WIDE R32, R27, 0x4, R30 ;  /* 0x000000041b207825 */ /* 0x001fca00078e021e */
[----:B------:R0:W5:Y:S01]  /*02b0*/  @!P0 LDG.E.EL.128 R12, desc[UR4][R32.64] ;  /* 0x00000004200c8981 */ /* 0x000162000c2e1d00 */
[----:B------:R-:W-:-:S04]  /*02c0*/  IMAD.WIDE R38, R28, 0x4, R38 ;  /* 0x000000041c267825 */ /* 0x000fc800078e0226 */
[----:B--2---:R-:W-:Y:S01]  /*02d0*/  FADD R20, R20, 9.9999997473787516356e-06 ;  /* 0x3727c5ac14147421 */ /* 0x004fe20000000000 */
[----:B------:R-:W-:Y:S01]  /*02e0*/  FADD R26, R21, 9.9999997473787516356e-06 ;  /* 0x3727c5ac151a7421 */ /* 0x000fe20000000000 */
[----:B------:R-:W-:Y:S01]  /*02f0*/  FADD R23, R23, 9.9999997473787516356e-06 ;  /* 0x3727c5ac17177421 */ /* 0x000fe20000000000 */
[----:B------:R-:W-:Y:S01]  /*0300*/  FADD R22, R22, 9.9999997473787516356e-06 ;  /* 0x3727c5ac16167421 */ /* 0x000fe20000000000 */
[----:B------:R-:W1:Y:S08]  /*0310*/  MUFU.SQRT R3, R20 ;  /* 0x0000001400037308 */ /* 0x000e700000002000 */
[----:B----4-:R-:W2:Y:S01]  /*0320*/  MUFU.SQRT R24, R26 ;  /* 0x0000001a00187308 */ /* 0x010ea20000002000 */
[----:B---3--:R-:W-:Y:S01]  /*0330*/  FADD R2, R16, 9.9999997473787516356e-06 ;  /* 0x3727c5ac10027421 */ /* 0x008fe20000000000 */
[----:B------:R-:W-:Y:S01]  /*0340*/  HFMA2.MMA R16, -RZ, RZ, 1.625, 0 ;  /* 0x3e800000ff107435 */ /* 0x000fe200000001ff */
[----:B------:R-:W-:Y:S01]  /*0350*/  FADD R17, R17, 9.9999997473787516356e-06 ;  /* 0x3727c5ac11117421 */ /* 0x000fe20000000000 */
[----:B-1----:R-:W-:-:S04]  /*0360*/  FSETP.GT.AND P6, PT, R3, 8.50705917302346158658e+37, PT ;  /* 0x7e8000000300780b */ /* 0x002fc80003fc4000 */
[----:B------:R1:W3:Y:S01]  /*0370*/  MUFU.SQRT R0, R23 ;  /* 0x0000001700007308 */ /* 0x0002e20000002000 */
[----:B------:R-:W-:Y:S01]  /*0380*/  FSETP.GEU.AND P2, PT, R3, 1.175494350822287508e-38, PT ;  /* 0x008000000300780b */ /* 0x000fe20003f4e000 */
[----:B------:R-:W-:Y:S01]  /*0390*/  FADD R18, R18, 9.9999997473787516356e-06 ;  /* 0x3727c5ac12127421 */ /* 0x000fe20000000000 */
[----:B------:R-:W-:Y:S01]  /*03a0*/  FADD R19, R19, 9.9999997473787516356e-06 ;  /* 0x3727c5ac13137421 */ /* 0x000fe20000000000 */
[----:B--2---:R-:W-:-:S04]  /*03b0*/  FSETP.GT.AND P3, PT, R24, 8.50705917302346158658e+37, PT ;  /* 0x7e8000001800780b */ /* 0x004fc80003f64000 */
[----:B------:R-:W2:Y:S01]  /*03c0*/  MUFU.SQRT R21, R22 ;  /* 0x0000001600157308 */ /* 0x000ea20000002000 */
[----:B-1----:R-:W-:Y:S02]  /*03d0*/  FSEL R23, R16, 1, P6 ;  /* 0x3f80000010177808 */ /* 0x002fe40003000000 */
[----:B------:R-:W-:Y:S01]  /*03e0*/  FSETP.GEU.AND P5, PT, R24, 1.175494350822287508e-38, PT ;  /* 0x008000001800780b */ /* 0x000fe20003fae000 */
[----:B------:R-:W-:Y:S02]  /*03f0*/  @P6 FMUL R3, R3, 0.25 ;  /* 0x3e80000003036820 */ /* 0x000fe40000400000 */
[----:B------:R-:W-:Y:S02]  /*0400*/  @!P2 FMUL R23, R23, 16777216 ;  /* 0x4b8000001717a820 */ /* 0x000fe40000400000 */
[----:B------:R-:W-:Y:S01]  /*0410*/  @!P2 FMUL R3, R3, 16777216 ;  /* 0x4b8000000303a820 */ /* 0x000fe20000400000 */
[----:B---3--:R-:W-:Y:S01]  /*0420*/  FSETP.GT.AND P2, PT, R0, 8.50705917302346158658e+37, PT ;  /* 0x7e8000000000780b */ /* 0x008fe20003f44000 */
[----:B------:R-:W1:Y:S01]  /*0430*/  MUFU.SQRT R2, R2 ;  /* 0x0000000200027308 */ /* 0x000e620000002000 */
[----:B------:R-:W-:-:S02]  /*0440*/  @P3 FMUL R24, R24, 0.25 ;  /* 0x3e80000018183820 */ /* 0x000fc40000400000 */
[----:B------:R-:W-:Y:S02]  /*0450*/  FSEL R25, R16, 1, P2 ;  /* 0x3f80000010197808 */ /* 0x000fe40001000000 */
[C---:B--2---:R-:W-:Y:S01]  /*0460*/  FSETP.GT.AND P4, PT, R21.reuse, 8.50705917302346158658e+37, PT ;  /* 0x7e8000001500780b */ /* 0x044fe20003f84000 */
[----:B------:R-:W-:Y:S01]  /*0470*/  @!P5 FMUL R24, R24, 16777216 ;  /* 0x4b8000001818d820 */ /* 0x000fe20000400000 */
[----:B------:R-:W-:Y:S01]  /*0480*/  FSETP.GEU.AND P6, PT, R21, 1.175494350822287508e-38, PT ;  /* 0x008000001500780b */ /* 0x000fe20003fce000 */
[----:B------:R2:W3:Y:S01]  /*0490*/  MUFU.RCP R26, R3 ;  /* 0x00000003001a7308 */ /* 0x0004e20000001000 */
[----:B------:R-:W-:-:S07]  /*04a0*/  FSEL R22, R16, 1, P4 ;  /* 0x3f80000010167808 */ /* 0x000fce0002000000 */
[----:B------:R-:W4:Y:S01]  /*04b0*/  MUFU.SQRT R17, R17 ;  /* 0x0000001100117308 */ /* 0x000f220000002000 */
[----:B--2---:R-:W-:Y:S01]  /*04c0*/  FSEL R3, R16, 1, P3 ;  /* 0x3f80000010037808 */ /* 0x004fe20001800000 */
[----:B------:R-:W-:Y:S01]  /*04d0*/  @P4 FMUL R21, R21, 0.25 ;  /* 0x3e80000015154820 */ /* 0x000fe20000400000 */
[C---:B------:R-:W-:Y:S01]  /*04e0*/  FSETP.GEU.AND P3, PT, R0.reuse, 1.175494350822287508e-38, PT ;  /* 0x008000000000780b */ /* 0x040fe20003f6e000 */
[----:B------:R-:W-:Y:S01]  /*04f0*/  @P2 FMUL R0, R0, 0.25 ;  /* 0x3e80000000002820 */ /* 0x000fe20000400000 */
[C---:B-1----:R-:W-:Y:S01]  /*0500*/  FSETP.GT.AND P4, PT, R2.reuse, 8.50705917302346158658e+37, PT ;  /* 0x7e8000000200780b */ /* 0x042fe20003f84000 */
[----:B------:R-:W-:Y:S01]  /*0510*/  @!P5 FMUL R3, R3, 16777216 ;  /* 0x4b8000000303d820 */ /* 0x000fe20000400000 */
[----:B------:R-:W-:Y:S01]  /*0520*/  FSETP.GEU.AND P5, PT, R2, 1.175494350822287508e-38, PT ;  /* 0x008000000200780b */ /* 0x000fe20003fae000 */
[----:B------:R-:W1:Y:S01]  /*0530*/  MUFU.RCP R24, R24 ;  /* 0x0000001800187308 */ /* 0x000e620000001000 */
[----:B------:R-:W-:Y:S01]  /*0540*/  @!P6 FMUL R21, R21, 16777216 ;  /* 0x4b8000001515e820 */ /* 0x000fe20000400000 */
[----:B------:R-:W-:Y:S01]  /*0550*/  @!P6 FMUL R22, R22, 16777216 ;  /* 0x4b8000001616e820 */ /* 0x000fe20000400000 */
[----:B---3--:R-:W-:Y:S01]  /*0560*/  FMUL R26, R26, R23 ;  /* 0x000000171a1a7220 */ /* 0x008fe20000400000 */
[----:B----4-:R-:W-:-:S04]  /*0570*/  FSETP.GT.AND P6, PT, R17, 8.50705917302346158658e+37, PT ;  /* 0x7e8000001100780b */ /* 0x010fc80003fc4000 */
[----:B------:R-:W-:Y:S01]  /*0580*/  @!P3 FMUL R0, R0, 16777216 ;  /* 0x4b8000000000b820 */ /* 0x000fe20000400000 */
[----:B------:R-:W2:Y:S01]  /*0590*/  MUFU.SQRT R20, R18 ;  /* 0x0000001200147308 */ /* 0x000ea20000002000 */
[----:B------:R-:W-:Y:S01]  /*05a0*/  FSETP.GEU.AND P2, PT, R17, 1.175494350822287508e-38, PT ;  /* 0x008000001100780b */ /* 0x000fe20003f4e000 */
[----:B------:R-:W-:Y:S01]  /*05b0*/  @P4 FMUL R2, R2, 0.25 ;  /* 0x3e80000002024820 */ /* 0x000fe20000400000 */
[----:B------:R-:W-:Y:S01]  /*05c0*/  @!P3 FMUL R25, R25, 16777216 ;  /* 0x4b8000001919b820 */ /* 0x000fe20000400000 */
[----:B-1----:R-:W-:Y:S01]  /*05d0*/  FMUL R24, R24, R3 ;  /* 0x0000000318187220 */ /* 0x002fe20000400000 */
[----:B------:R-:W-:-:S03]  /*05e0*/  FSEL R3, R16, 1, P4 ;  /* 0x3f80000010037808 */ /* 0x000fc60002000000 */
[----:B------:R1:W3:Y:S01]  /*05f0*/  MUFU.SQRT R18, R19 ;  /* 0x0000001300127308 */ /* 0x0002e20000002000 */
[----:B------:R-:W-:Y:S01]  /*0600*/  @!P5 FMUL R2, R2, 16777216 ;  /* 0x4b8000000202d820 */ /* 0x000fe20000400000 */
[----:B------:R-:W-:Y:S01]  /*0610*/  @P6 FMUL R17, R17, 0.25 ;  /* 0x3e80000011116820 */ /* 0x000fe20000400000 */
[----:B------:R-:W-:Y:S01]  /*0620*/  @!P5 FMUL R3, R3, 16777216 ;  /* 0x4b8000000303d820 */ /* 0x000fe20000400000 */
[----:B--2---:R-:W-:-:S04]  /*0630*/  FSETP.GT.AND P3, PT, R20, 8.50705917302346158658e+37, PT ;  /* 0x7e8000001400780b */ /* 0x004fc80003f64000 */
[----:B------:R-:W2:Y:S01]  /*0640*/  MUFU.RCP R0, R0 ;  /* 0x0000000000007308 */ /* 0x000ea20000001000 */
[----:B------:R-:W-:Y:S01]  /*0650*/  FSETP.GEU.AND P4, PT, R20, 1.175494350822287508e-38, PT ;  /* 0x008000001400780b */ /* 0x000fe20003f8e000 */
[----:B------:R-:W-:Y:S01]  /*0660*/  @!P2 FMUL R17, R17, 16777216 ;  /* 0x4b8000001111a820 */ /* 0x000fe20000400000 */
[----:B-1----:R-:W-:Y:S02]  /*0670*/  FSEL R19, R16, 1, P3 ;  /* 0x3f80000010137808 */ /* 0x002fe40001800000 */
[----:B---3--:R-:W-:-:S03]  /*0680*/  FSETP.GT.AND P5, PT, R18, 8.50705917302346158658e+37, PT ;  /* 0x7e8000001200780b */ /* 0x008fc60003fa4000 */
[----:B------:R-:W1:Y:S01]  /*0690*/  MUFU.RCP R2, R2 ;  /* 0x0000000200027308 */ /* 0x000e620000001000 */
[----:B------:R-:W-:-:S05]  /*06a0*/  @P3 FMUL R20, R20, 0.25 ;  /* 0x3e80000014143820 */ /* 0x000fca0000400000 */
[----:B------:R-:W-:Y:S01]  /*06b0*/  @!P4 FMUL R19, R19, 16777216 ;  /* 0x4b8000001313c820 */ /* 0x000fe20000400000 */
[----:B--2---:R-:W-:Y:S01]  /*06c0*/  FMUL R25, R0, R25 ;  /* 0x0000001900197220 */ /* 0x004fe20000400000 */
[----:B------:R-:W-:Y:S01]  /*06d0*/  FSEL R0, R16, 1, P6 ;  /* 0x3f80000010007808 */ /* 0x000fe20003000000 */
[----:B------:R-:W2:Y:S01]  /*06e0*/  MUFU.RCP R17, R17 ;  /* 0x0000001100117308 */ /* 0x000ea20000001000 */
[----:B------:R-:W-:Y:S01]  /*06f0*/  FSETP.GEU.AND P6, PT, R18, 1.175494350822287508e-38, PT ;  /* 0x008000001200780b */ /* 0x000fe20003fce000 */
[----:B------:R-:W-:Y:S01]  /*0700*/  @!P4 FMUL R20, R20, 16777216 ;  /* 0x4b8000001414c820 */ /* 0x000fe20000400000 */
[----:B------:R-:W-:Y:S01]  /*0710*/  @P5 FMUL R18, R18, 0.25 ;  /* 0x3e80000012125820 */ /* 0x000fe20000400000 */
[----:B------:R-:W-:Y:S01]  /*0720*/  @!P2 FMUL R0, R0, 16777216 ;  /* 0x4b8000000000a820 */ /* 0x000fe20000400000 */
[----:B-1----:R-:W-:-:S03]  /*0730*/  FMUL R3, R2, R3 ;  /* 0x0000000302037220 */ /* 0x002fc60000400000 */
[----:B0-----:R-:W0:Y:S06]  /*0740*/  MUFU.RCP R33, R21 ;  /* 0x0000001500217308 */ /* 0x001e2c0000001000 */
[----:B------:R-:W-:Y:S01]  /*0750*/  @!P6 FMUL R18, R18, 16777216 ;  /* 0x4b8000001212e820 */ /* 0x000fe20000400000 */
[----:B--2---:R-:W-:Y:S01]  /*0760*/  FMUL R2, R17, R0 ;  /* 0x0000000011027220 */ /* 0x004fe20000400000 */
[----:B------:R-:W1:Y:S01]  /*0770*/  MUFU.RCP R20, R20 ;  /* 0x0000001400147308 */ /* 0x000e620000001000 */
[----:B------:R-:W-:Y:S01]  /*0780*/  FSEL R17, R16, 1, P5 ;  /* 0x3f80000010117808 */ /* 0x000fe20002800000 */
[----:B0-----:R-:W-:-:S06]  /*0790*/  FMUL R33, R33, R22 ;  /* 0x0000001621217220 */ /* 0x001fcc0000400000 */
[----:B------:R0:W2:Y:S01]  /*07a0*/  MUFU.RCP R32, R18 ;  /* 0x0000001200207308 */ /* 0x0000a20000001000 */
[----:B------:R-:W-:Y:S01]  /*07b0*/  @!P6 FMUL R17, R17, 16777216 ;  /* 0x4b8000001111e820 */ /* 0x000fe20000400000 */
[----:B------:R-:W-:Y:S01]  /*07c0*/  CS2R R22, SRZ ;  /* 0x0000000000167805 */ /* 0x000fe2000001ff00 */
[----:B-1----:R-:W-:Y:S01]  /*07d0*/  FMUL R0, R20, R19 ;  /* 0x0000001314007220 */ /* 0x002fe20000400000 */
[----:B------:R-:W-:Y:S02]  /*07e0*/  CS2R R20, SRZ ;  /* 0x0000000000147805 */ /* 0x000fe4000001ff00 */
[----:B0-----:R-:W-:-:S04]  /*07f0*/  CS2R R18, SRZ ;  /* 0x0000000000127805 */ /* 0x001fc8000001ff00 */
[----:B------:R-:W3:Y:S01]  /*0800*/  @!P1 LDG.E.EL.128 R20, desc[UR4][R38.64] ;  /* 0x0000000426149981 */ /* 0x000ee2000c2e1d00 */
[----:B--2---:R-:W-:Y:S01]  /*0810*/  FMUL R32, R32, R17 ;  /* 0x0000001120207220 */ /* 0x004fe20000400000 */
[----:B------:R-:W-:Y:S01]  /*0820*/  CS2R R16, SRZ ;  /* 0x0000000000107805 */ /* 0x000fe2000001ff00 */
[----:B-----5:R-:W-:-:S05]  /*0830*/  FADD R7, R7, R11 ;  /* 0x0000000b07077221 */ /* 0x020fca0000000000 */
[----:B------:R-:W3:Y:S01]  /*0840*/  @!P1 LDG.E.128 R16, desc[UR4][R36.64] ;  /* 0x0000000424109981 */ /* 0x000ee2000c1e1d00 */
[----:B------:R-:W-:Y:S01]  /*0850*/  FADD R6, R6, R10 ;  /* 0x0000000a06067221 */ /* 0x000fe20000000000 */
[----:B------:R-:W-:Y:S01]  /*0860*/  FADD R5, R5, R9 ;  /* 0x0000000905057221 */ /* 0x000fe20000000000 */
[----:B------:R-:W-:Y:S01]  /*0870*/  FADD R4, R4, R8 ;  /* 0x0000000804047221 */ /* 0x000fe20000000000 */
[----:B------:R-:W-:Y:S02]  /*0880*/  CS2R R8, SRZ ;  /* 0x0000000000087805 */ /* 0x000fe4000001ff00 */
[----:B------:R-:W-:Y:S01]  /*0890*/  CS2R R10, SRZ ;  /* 0x00000000000a7805 */ /* 0x000fe2000001ff00 */
[----:B------:R-:W-:-:S04]  /*08a0*/  IMAD.WIDE R30, R28, 0x4, R30 ;  /* 0x000000041c1e7825 */ /* 0x000fc800078e021e */
[----:B------:R-:W-:Y:S01]  /*08b0*/  FADD R15, R7, -R15 ;  /* 0x8000000f070f7221 */ /* 0x000fe20000000000 */
[----:B------:R0:W2:Y:S03]  /*08c0*/  @!P1 LDG.E.EL.128 R8, desc[UR4][R30.64] ;  /* 0x000000041e089981 */ /* 0x0000a6000c2e1d00 */
[----:B------:R-:W-:Y:S01]  /*08d0*/  FMUL R32, R32, R15 ;  /* 0x0000000f20207220 */ /* 0x000fe20000400000 */
[----:B0-----:R-:W0:Y:S01]  /*08e0*/  LDC.64 R30, c[0x0][0x230] ;  /* 0x00008c00ff1e7b82 */ /* 0x001e220000000a00 */
[----:B------:R-:W-:Y:S01]  /*08f0*/  FADD R15, R6, -R14 ;  /* 0x8000000e060f7221 */ /* 0x000fe20000000000 */
[----:B------:R-:W-:Y:S01]  /*0900*/  FADD R13, R5, -R13 ;  /* 0x8000000d050d7221 */ /* 0x000fe20000000000 */
[----:B------:R-:W-:Y:S02]  /*0910*/  FADD R12, R4, -R12 ;  /* 0x8000000c040c7221 */ /* 0x000fe40000000000 */
[----:B------:R-:W-:Y:S01]  /*0920*/  FMUL R0, R0, R15 ;  /* 0x0000000f00007220 */ /* 0x000fe20000400000 */
[----:B------:R-:W-:Y:S01]  /*0930*/  FMUL R2, R2, R13 ;  /* 0x0000000d02027220 */ /* 0x000fe20000400000 */
[----:B------:R-:W-:Y:S01]  /*0940*/  FMUL R3, R3, R12 ;  /* 0x0000000c03037220 */ /* 0x000fe20000400000 */
[----:B------:R-:W-:-:S02]  /*0950*/  CS2R R12, SRZ ;  /* 0x00000000000c7805 */ /* 0x000fc4000001ff00 */
[----:B------:R-:W-:Y:S01]  /*0960*/  CS2R R14, SRZ ;  /* 0x00000000000e7805 */ /* 0x000fe2000001ff00 */
[----:B---3--:R-:W-:Y:S01]  /*0970*/  FADD R17, R21, R17 ;  /* 0x0000001115117221 */ /* 0x008fe20000000000 */
[----:B------:R-:W-:Y:S01]  /*0980*/  FADD R16, R20, R16 ;  /* 0x0000001014107221 */ /* 0x000fe20000000000 */
[----:B0-----:R-:W-:-:S05]  /*0990*/  IMAD.WIDE R20, R28, 0x4, R30 ;  /* 0x000000041c147825 */ /* 0x001fca00078e021e */
[----:B------:R0:W3:Y:S02]  /*09a0*/  @!P1 LDG.E.EL.128 R12, desc[UR4][R20.64] ;  /* 0x00000004140c9981 */ /* 0x0000e4000c2e1d00 */
[----:B0-----:R-:W0:Y:S01]  /*09b0*/  LDC.64 R20, c[0x0][0x238] ;  /* 0x00008e00ff147b82 */ /* 0x001e220000000a00 */
[----:B------:R-:W-:Y:S01]  /*09c0*/  FADD R19, R23, R19 ;  /* 0x0000001317137221 */ /* 0x000fe20000000000 */
[----:B------:R-:W-:Y:S01]  /*09d0*/  FADD R18, R22, R18 ;  /* 0x0000001216127221 */ /* 0x000fe20000000000 */
[----:B------:R-:W-:Y:S01]  /*09e0*/  CS2R R22, SRZ ;  /* 0x0000000000167805 */ /* 0x000fe2000001ff00 */
[----:B0-----:R-:W-:-:S04]  /*09f0*/  IMAD.WIDE R28, R28, 0x4, R20 ;  /* 0x000000041c1c7825 */ /* 0x001fc800078e0214 */
[----:B------:R-:W-:Y:S01]  /*0a00*/  IMAD.WIDE R38, R27, 0x4, R20 ;  /* 0x000000041b267825 */ /* 0x000fe200078e0214 */
[----:B------:R-:W-:-:S06]  /*0a10*/  CS2R R20, SRZ ;  /* 0x0000000000147805 */ /* 0x000fcc000001ff00 */
[----:B------:R0:W3:Y:S01]  /*0a20*/  @!P1 LDG.E.EL.128 R20, desc[UR4][R28.64] ;  /* 0x000000041c149981 */ /* 0x0000e2000c2e1d00 */
[----:B--2---:R-:W-:Y:S01]  /*0a30*/  FADD R34, R19, -R11 ;  /* 0x8000000b13227221 */ /* 0x004fe20000000000 */
[----:B------:R-:W-:Y:S01]  /*0a40*/  FADD R11, R17, -R9 ;  /* 0x80000009110b7221 */ /* 0x000fe20000000000 */
[----:B------:R-:W-:Y:S02]  /*0a50*/  FADD R9, R16, -R8 ;  /* 0x8000000810097221 */ /* 0x000fe40000000000 */
[----:B------:R-:W-:Y:S02]  /*0a60*/  FMUL R25, R25, R34 ;  /* 0x0000002219197220 */ /* 0x000fe40000400000 */
[----:B------:R-:W-:Y:S01]  /*0a70*/  FMUL R26, R26, R9 ;  /* 0x000000091a1a7220 */ /* 0x000fe20000400000 */
[----:B------:R-:W-:Y:S01]  /*0a80*/  FMUL R8, R24, R11 ;  /* 0x0000000b18087220 */ /* 0x000fe20000400000 */
[----:B------:R-:W-:Y:S01]  /*0a90*/  IMAD.WIDE R30, R27, 0x4, R30 ;  /* 0x000000041b1e7825 */ /* 0x000fe200078e021e */
[----:B0-----:R-:W-:-:S03]  /*0aa0*/  CS2R R28, SRZ ;  /* 0x00000000001c7805 */ /* 0x001fc6000001ff00 */
[----:B---3--:R-:W-:Y:S01]  /*0ab0*/  FFMA R12, R26, R12, R20 ;  /* 0x0000000c1a0c7223 */ /* 0x008fe20000000014 */
[----:B------:R-:W-:Y:S01]  /*0ac0*/  FFMA R15, R25, R15, R23 ;  /* 0x0000000f190f7223 */ /* 0x000fe20000000017 */
[----:B------:R-:W-:Y:S02]  /*0ad0*/  CS2R R24, SRZ ;  /* 0x0000000000187805 */ /* 0x000fe4000001ff00 */
[----:B------:R-:W-:-:S06]  /*0ae0*/  CS2R R26, SRZ ;  /* 0x00000000001a7805 */ /* 0x000fcc000001ff00 */
[----:B------:R0:W2:Y:S02]  /*0af0*/  @!P0 LDG.E.EL.128 R24, desc[UR4][R30.64] ;  /* 0x000000041e188981 */ /* 0x0000a4000c2e1d00 */
[----:B0-----:R-:W-:-:S06]  /*0b00*/  CS2R R30, SRZ ;  /* 0x00000000001e7805 */ /* 0x001fcc000001ff00 */
[----:B------:R-:W2:Y:S01]  /*0b10*/  @!P0 LDG.E.EL.128 R28, desc[UR4][R38.64] ;  /* 0x00000004261c8981 */ /* 0x000ea2000c2e1d00 */
[----:B------:R-:W-:Y:S01]  /*0b20*/  FADD R10, R18, -R10 ;  /* 0x8000000a120a7221 */ /* 0x000fe20000000000 */
[----:B------:R-:W-:-:S03]  /*0b30*/  FSETP.GTU.AND P2, PT, R15, RZ, PT ;  /* 0x000000ff0f00720b */ /* 0x000fc60003f4c000 */
[----:B------:R-:W-:Y:S01]  /*0b40*/  FMUL R33, R33, R10 ;  /* 0x0000000a21217220 */ /* 0x000fe20000400000 */
[----:B------:R-:W-:Y:S01]  /*0b50*/  FSEL R11, R15, RZ, P2 ;  /* 0x000000ff0f0b7208 */ /* 0x000fe20001000000 */
[----:B------:R-:W-:Y:S02]  /*0b60*/  FFMA R8, R8, R13, R21 ;  /* 0x0000000d08087223 */ /* 0x000fe40000000015 */
[----:B------:R-:W-:Y:S01]  /*0b70*/  FFMA R22, R33, R14, R22 ;  /* 0x0000000e21167223 */ /* 0x000fe20000000016 */
[----:B------:R-:W-:Y:S01]  /*0b80*/  FSETP.GEU.AND P3, PT, R11, 6, PT ;  /* 0x40c000000b00780b */ /* 0x000fe20003f6e000 */
[----:B------:R-:W0:Y:S01]  /*0b90*/  LDC.64 R14, c[0x0][0x240] ;  /* 0x00009000ff0e7b82 */ /* 0x000e220000000a00 */
[----:B------:R-:W-:Y:S02]  /*0ba0*/  FSETP.GTU.AND P6, PT, R8, RZ, PT ;  /* 0x000000ff0800720b */ /* 0x000fe40003fcc000 */
[----:B------:R-:W-:Y:S02]  /*0bb0*/  FSETP.GTU.AND P5, PT, R22, RZ, PT ;  /* 0x000000ff1600720b */ /* 0x000fe40003fac000 */
[----:B------:R-:W-:-:S02]  /*0bc0*/  FSETP.GTU.AND P2, PT, R12, RZ, PT ;  /* 0x000000ff0c00720b */ /* 0x000fc40003f4c000 */
[----:B------:R-:W-:Y:S02]  /*0bd0*/  FSEL R10, R22, RZ, P5 ;  /* 0x000000ff160a7208 */ /* 0x000fe40002800000 */
[----:B------:R-:W-:Y:S02]  /*0be0*/  FSEL R9, R8, RZ, P6 ;  /* 0x000000ff08097208 */ /* 0x000fe40003000000 */
[C---:B------:R-:W-:Y:S02]  /*0bf0*/  FSETP.NAN.AND P6, PT, R11.reuse, R11, PT ;  /* 0x0000000b0b00720b */ /* 0x040fe40003fc8000 */
[----:B------:R-:W-:Y:S02]  /*0c00*/  FSEL R8, R12, RZ, P2 ;  /* 0x000000ff0c087208 */ /* 0x000fe40001000000 */
[----:B------:R-:W-:Y:S02]  /*0c10*/  FSETP.GEU.AND P2, PT, R10, 6, PT ;  /* 0x40c000000a00780b */ /* 0x000fe40003f4e000 */
[----:B------:R-:W-:-:S02]  /*0c20*/  @P3 SEL R11, R11, 0x40c00000, P6 ;  /* 0x40c000000b0b3807 */ /* 0x000fc40003000000 */
[----:B------:R-:W-:Y:S01]  /*0c30*/  FSETP.GEU.AND P3, PT, R9, 6, PT ;  /* 0x40c000000900780b */ /* 0x000fe20003f6e000 */
[----:B------:R1:W-:Y:S01]  /*0c40*/  @!P1 STG.E.128 desc[UR4][R36.64], R16 ;  /* 0x0000001024009986 */ /* 0x0003e2000c101d04 */
[----:B0-----:R-:W-:-:S03]  /*0c50*/  IMAD.WIDE R14, R35, 0x4, R14 ;  /* 0x00000004230e7825 */ /* 0x001fc600078e020e */
[----:B------:R1:W-:Y:S01]  /*0c60*/  @!P0 STG.E.128 desc[UR4][R36.64+0x800], R4 ;  /* 0x0008000424008986 */ /* 0x0003e2000c101d04 */
[----:B--2---:R-:W-:Y:S01]  /*0c70*/  FFMA R27, R32, R27, R31 ;  /* 0x0000001b201b7223 */ /* 0x004fe2000000001f */
[----:B------:R-:W-:Y:S01]  /*0c80*/  FFMA R2, R2, R25, R29 ;  /* 0x0000001902027223 */ /* 0x000fe2000000001d */
[----:B------:R-:W-:-:S03]  /*0c90*/  FFMA R0, R0, R26, R30 ;  /* 0x0000001a00007223 */ /* 0x000fc6000000001e */
[----:B------:R-:W-:Y:S01]  /*0ca0*/  FSETP.GTU.AND P4, PT, R27, RZ, PT ;  /* 0x000000ff1b00720b */ /* 0x000fe20003f8c000 */
[----:B------:R-:W-:Y:S01]  /*0cb0*/  FFMA R3, R3, R24, R28 ;  /* 0x0000001803037223 */ /* 0x000fe2000000001c */
[----:B------:R-:W-:Y:S02]  /*0cc0*/  FSETP.GTU.AND P5, PT, R0, RZ, PT ;  /* 0x000000ff0000720b */ /* 0x000fe40003fac000 */
[----:B------:R-:W-:Y:S02]  /*0cd0*/  FSETP.GTU.AND P6, PT, R2, RZ, PT ;  /* 0x000000ff0200720b */ /* 0x000fe40003fcc000 */
[----:B------:R-:W-:Y:S02]  /*0ce0*/  FSEL R23, R27, RZ, P4 ;  /* 0x000000ff1b177208 */ /* 0x000fe40002000000 */
[----:B------:R-:W-:Y:S02]  /*0cf0*/  FSETP.GEU.AND P4, PT, R8, 6, PT ;  /* 0x40c000000800780b */ /* 0x000fe40003f8e000 */
[----:B------:R-:W-:-:S02]  /*0d00*/  FSEL R22, R0, RZ, P5 ;  /* 0x000000ff00167208 */ /* 0x000fc40002800000 */
[----:B------:R-:W-:Y:S02]  /*0d10*/  FSEL R21, R2, RZ, P6 ;  /* 0x000000ff02157208 */ /* 0x000fe40003000000 */
[C---:B------:R-:W-:Y:S02]  /*0d20*/  FSETP.GTU.AND P5, PT, R3.reuse, RZ, PT ;  /* 0x000000ff0300720b */ /* 0x040fe40003fac000 */
[C---:B------:R-:W-:Y:S02]  /*0d30*/  FSETP.NAN.AND P6, PT, R10.reuse, R10, PT ;  /* 0x0000000a0a00720b */ /* 0x040fe40003fc8000 */
[----:B------:R-:W-:Y:S02]  /*0d40*/  FSEL R20, R3, RZ, P5 ;  /* 0x000000ff03147208 */ /* 0x000fe40002800000 */
[----:B------:R-:W-:Y:S02]  /*0d50*/  @P2 SEL R10, R10, 0x40c00000, P6 ;  /* 0x40c000000a0a2807 */ /* 0x000fe40003000000 */
[----:B------:R-:W-:-:S02]  /*0d60*/  FSETP.NAN.AND P5, PT, R9, R9, PT ;  /* 0x000000090900720b */ /* 0x000fc40003fa8000 */
[----:B------:R-:W-:Y:S02]  /*0d70*/  FSETP.GEU.AND P2, PT, R23, 6, PT ;  /* 0x40c000001700780b */ /* 0x000fe40003f4e000 */
[C---:B------:R-:W-:Y:S02]  /*0d80*/  FSETP.NAN.AND P6, PT, R8.reuse, R8, PT ;  /* 0x000000080800720b */ /* 0x040fe40003fc8000 */
[----:B------:R-:W-:Y:S02]  /*0d90*/  @P3 SEL R9, R9, 0x40c00000, P5 ;  /* 0x40c0000009093807 */ /* 0x000fe40002800000 */
[----:B------:R-:W-:Y:S02]  /*0da0*/  @P4 SEL R8, R8, 0x40c00000, P6 ;  /* 0x40c0000008084807 */ /* 0x000fe40003000000 */
[----:B------:R-:W-:Y:S02]  /*0db0*/  FSETP.GEU.AND P3, PT, R22, 6, PT ;  /* 0x40c000001600780b */ /* 0x000fe40003f6e000 */
[----:B------:R-:W-:-:S02]  /*0dc0*/  FSETP.GEU.AND P5, PT, R21, 6, PT ;  /* 0x40c000001500780b */ /* 0x000fc40003fae000 */
[----:B------:R-:W-:Y:S02]  /*0dd0*/  FSETP.GEU.AND P4, PT, R20, 6, PT ;  /* 0x40c000001400780b */ /* 0x000fe40003f8e000 */
[C---:B------:R-:W-:Y:S01]  /*0de0*/  FSETP.NAN.AND P6, PT, R23.reuse, R23, PT ;  /* 0x000000171700720b */ /* 0x040fe20003fc8000 */
[----:B------:R1:W-:Y:S01]  /*0df0*/  @!P1 STG.E.128 desc[UR4][R14.64], R8 ;  /* 0x000000080e009986 */ /* 0x0003e2000c101d04 */
[----:B------:R-:W-:Y:S02]  /*0e00*/  FSETP.NAN.AND P1, PT, R22, R22, PT ;  /* 0x000000161600720b */ /* 0x000fe40003f28000 */
[----:B------:R-:W-:Y:S02]  /*0e10*/  @P2 SEL R23, R23, 0x40c00000, P6 ;  /* 0x40c0000017172807 */ /* 0x000fe40003000000 */
[----:B------:R-:W-:Y:S02]  /*0e20*/  FSETP.NAN.AND P6, PT, R21, R21, PT ;  /* 0x000000151500720b */ /* 0x000fe40003fc8000 */
[----:B------:R-:W-:-:S02]  /*0e30*/  FSETP.NAN.AND P2, PT, R20, R20, PT ;  /* 0x000000141400720b */ /* 0x000fc40003f48000 */
[----:B------:R-:W-:Y:S02]  /*0e40*/  @P3 SEL R22, R22, 0x40c00000, P1 ;  /* 0x40c0000016163807 */ /* 0x000fe40000800000 */
[----:B------:R-:W-:Y:S02]  /*0e50*/  @P5 SEL R21, R21, 0x40c00000, P6 ;  /* 0x40c0000015155807 */ /* 0x000fe40003000000 */
[----:B------:R-:W-:Y:S01]  /*0e60*/  @P4 SEL R20, R20, 0x40c00000, P2 ;  /* 0x40c0000014144807 */ /* 0x000fe20001000000 */
[----:B------:R-:W-:Y:S06]  /*0e70*/  @P0 EXIT ;  /* 0x000000000000094d */ /* 0x000fec0003800000 */
[----:B------:R-:W-:Y:S01]  /*0e80*/  STG.E.128 desc[UR4][R14.64+0x800], R20 ;  /* 0x000800140e007986 */ /* 0x000fe2000c101d04 */
[----:B------:R-:W-:Y:S05]  /*0e90*/  EXIT ;  /* 0x000000000000794d */ /* 0x000fea0003800000 */
.L_x_0:
[----:B------:R-:W-:-:S00]  /*0ea0*/  BRA `(.L_x_0) ;  /* 0xfffffffc00fc7947 */ /* 0x000fc0000383ffff */
[----:B------:R-:W-:-:S00]  /*0eb0*/  NOP ;  /* 0x0000000000007918 */ /* 0x000fc00000000000 */
        /* <DEDUP_REMOVED lines=12> */
.L_x_1:


//--------------------- .nv.global.init           --------------------------
	.section	.nv.global.init,"aw",@progbits
.nv.global.init:
	.type		_$_str,@object
	.size		_$_str,(_$_str_$_2 - _$_str)
_$_str:
        /*0000*/ 	.byte	0x5f, 0x5f, 0x43, 0x55, 0x44, 0x41, 0x5f, 0x46, 0x54, 0x5a, 0x00
	.type		_$_str_$_2,@object
	.size		_$_str_$_2,(.L_1 - _$_str_$_2)
_$_str_$_2:
        /*000b*/ 	.byte	0x5f, 0x5f, 0x43, 0x55, 0x44, 0x41, 0x5f, 0x50, 0x52, 0x45, 0x43, 0x5f, 0x53, 0x51, 0x52, 0x54
        /*001b*/ 	.byte	0x00
.L_1:


//--------------------- .nv.constant0.triton_poi_fused__native_batch_norm_legit_no_training_convolution_hardtanh_92 --------------------------
	.section	.nv.constant0.triton_poi_fused__native_batch_norm_legit_no_training_convolution_hardtanh_92,"a",@progbits
	.sectionflags	@""
	.align	4
.nv.constant0.triton_poi_fused__native_batch_norm_legit_no_training_convolution_hardtanh_92:
	.zero		588
